//
// Generated by NVIDIA NVVM Compiler
//
// Compiler Build ID: CL-36424714
// Cuda compilation tools, release 13.0, V13.0.88
// Based on NVVM 20.0.0
//

.version 9.0
.target sm_100
.address_size 64

	// .globl	_Z10readKernelPmS_
.extern .func  (.param .b32 func_retval0) vprintf
(
	.param .b64 vprintf_param_0,
	.param .b64 vprintf_param_1
)
;
.global .align 1 .b8 $str[23] = {101, 114, 114, 111, 114, 32, 105, 110, 32, 118, 101, 114, 105, 102, 105, 99, 97, 116, 105, 111, 110, 10};
.global .align 1 .b8 $str$1[18] = {118, 101, 114, 105, 102, 105, 101, 100, 32, 83, 85, 67, 67, 69, 83, 83, 10};

.visible .entry _Z10readKernelPmS_(
	.param .u64 .ptr .align 1 _Z10readKernelPmS__param_0,
	.param .u64 .ptr .align 1 _Z10readKernelPmS__param_1
)
{
	.reg .pred 	%p<2>;
	.reg .b32 	%r<5>;
	.reg .b64 	%rd<6>;

	ld.param.u64 	%rd1, [_Z10readKernelPmS__param_1];
	cvta.to.global.u64 	%rd2, %rd1;
	mov.u32 	%r1, %tid.x;
	mov.u32 	%r2, %ctaid.x;
	mov.u32 	%r3, %ntid.x;
	mad.lo.s32 	%r4, %r2, %r3, %r1;
	mul.wide.s32 	%rd3, %r4, 8;
	add.s64 	%rd4, %rd2, %rd3;
	ld.global.u64 	%rd5, [%rd4];
	setp.ne.s64 	%p1, %rd5, 0;
	@%p1 bra 	$L__BB0_2;
	bar.sync 	0;
$L__BB0_2:
	ret;

}
	// .globl	_Z11writeKernelPm
.visible .entry _Z11writeKernelPm(
	.param .u64 .ptr .align 1 _Z11writeKernelPm_param_0
)
{
	.reg .b32 	%r<5>;
	.reg .b64 	%rd<6>;

	ld.param.u64 	%rd1, [_Z11writeKernelPm_param_0];
	cvta.to.global.u64 	%rd2, %rd1;
	mov.u32 	%r1, %tid.x;
	mov.u32 	%r2, %ctaid.x;
	mov.u32 	%r3, %ntid.x;
	mad.lo.s32 	%r4, %r2, %r3, %r1;
	mul.wide.s32 	%rd3, %r4, 8;
	add.s64 	%rd4, %rd2, %rd3;
	mov.b64 	%rd5, 5;
	st.global.u64 	[%rd4], %rd5;
	ret;

}
	// .globl	_Z10nullKernelPi
.visible .entry _Z10nullKernelPi(
	.param .u64 .ptr .align 1 _Z10nullKernelPi_param_0
)
{


	ret;

}
	// .globl	_Z15initCudaMallocdPmi
.visible .entry _Z15initCudaMallocdPmi(
	.param .u64 .ptr .align 1 _Z15initCudaMallocdPmi_param_0,
	.param .u32 _Z15initCudaMallocdPmi_param_1
)
{
	.reg .pred 	%p<12>;
	.reg .b32 	%r<24>;
	.reg .b64 	%rd<20>;

	ld.param.u64 	%rd8, [_Z15initCudaMallocdPmi_param_0];
	ld.param.u32 	%r16, [_Z15initCudaMallocdPmi_param_1];
	cvta.to.global.u64 	%rd1, %rd8;
	mov.u32 	%r17, %tid.x;
	setp.ne.s32 	%p1, %r17, 0;
	setp.lt.s32 	%p2, %r16, 1;
	or.pred  	%p3, %p1, %p2;
	@%p3 bra 	$L__BB3_13;
	and.b32  	%r1, %r16, 15;
	setp.lt.u32 	%p4, %r16, 16;
	mov.b32 	%r21, 0;
	@%p4 bra 	$L__BB3_4;
	and.b32  	%r21, %r16, 2147483632;
	neg.s32 	%r19, %r21;
	add.s64 	%rd18, %rd1, 64;
$L__BB3_3:
	.pragma "nounroll";
	mov.b64 	%rd9, 5;
	st.global.u64 	[%rd18+-64], %rd9;
	st.global.u64 	[%rd18+-56], %rd9;
	st.global.u64 	[%rd18+-48], %rd9;
	st.global.u64 	[%rd18+-40], %rd9;
	st.global.u64 	[%rd18+-32], %rd9;
	st.global.u64 	[%rd18+-24], %rd9;
	st.global.u64 	[%rd18+-16], %rd9;
	st.global.u64 	[%rd18+-8], %rd9;
	st.global.u64 	[%rd18], %rd9;
	st.global.u64 	[%rd18+8], %rd9;
	st.global.u64 	[%rd18+16], %rd9;
	st.global.u64 	[%rd18+24], %rd9;
	st.global.u64 	[%rd18+32], %rd9;
	st.global.u64 	[%rd18+40], %rd9;
	st.global.u64 	[%rd18+48], %rd9;
	st.global.u64 	[%rd18+56], %rd9;
	add.s32 	%r19, %r19, 16;
	add.s64 	%rd18, %rd18, 128;
	setp.ne.s32 	%p5, %r19, 0;
	@%p5 bra 	$L__BB3_3;
$L__BB3_4:
	setp.eq.s32 	%p6, %r1, 0;
	@%p6 bra 	$L__BB3_13;
	and.b32  	%r7, %r16, 7;
	setp.lt.u32 	%p7, %r1, 8;
	@%p7 bra 	$L__BB3_7;
	mul.wide.u32 	%rd10, %r21, 8;
	add.s64 	%rd11, %rd1, %rd10;
	mov.b64 	%rd12, 5;
	st.global.u64 	[%rd11], %rd12;
	st.global.u64 	[%rd11+8], %rd12;
	st.global.u64 	[%rd11+16], %rd12;
	st.global.u64 	[%rd11+24], %rd12;
	st.global.u64 	[%rd11+32], %rd12;
	st.global.u64 	[%rd11+40], %rd12;
	st.global.u64 	[%rd11+48], %rd12;
	st.global.u64 	[%rd11+56], %rd12;
	add.s32 	%r21, %r21, 8;
$L__BB3_7:
	setp.eq.s32 	%p8, %r7, 0;
	@%p8 bra 	$L__BB3_13;
	and.b32  	%r10, %r16, 3;
	setp.lt.u32 	%p9, %r7, 4;
	@%p9 bra 	$L__BB3_10;
	mul.wide.u32 	%rd13, %r21, 8;
	add.s64 	%rd14, %rd1, %rd13;
	mov.b64 	%rd15, 5;
	st.global.u64 	[%rd14], %rd15;
	st.global.u64 	[%rd14+8], %rd15;
	st.global.u64 	[%rd14+16], %rd15;
	st.global.u64 	[%rd14+24], %rd15;
	add.s32 	%r21, %r21, 4;
$L__BB3_10:
	setp.eq.s32 	%p10, %r10, 0;
	@%p10 bra 	$L__BB3_13;
	mul.wide.u32 	%rd16, %r21, 8;
	add.s64 	%rd19, %rd1, %rd16;
	neg.s32 	%r23, %r10;
$L__BB3_12:
	.pragma "nounroll";
	mov.b64 	%rd17, 5;
	st.global.u64 	[%rd19], %rd17;
	add.s64 	%rd19, %rd19, 8;
	add.s32 	%r23, %r23, 1;
	setp.ne.s32 	%p11, %r23, 0;
	@%p11 bra 	$L__BB3_12;
$L__BB3_13:
	ret;

}
	// .globl	_Z17verifyCudaMallocdPmi
.visible .entry _Z17verifyCudaMallocdPmi(
	.param .u64 .ptr .align 1 _Z17verifyCudaMallocdPmi_param_0,
	.param .u32 _Z17verifyCudaMallocdPmi_param_1
)
{
	.reg .pred 	%p<5>;
	.reg .b32 	%r<11>;
	.reg .b64 	%rd<10>;

	ld.param.u64 	%rd2, [_Z17verifyCudaMallocdPmi_param_0];
	ld.param.u32 	%r3, [_Z17verifyCudaMallocdPmi_param_1];
	mov.u32 	%r4, %tid.x;
	setp.ne.s32 	%p1, %r4, 0;
	@%p1 bra 	$L__BB4_7;
	setp.lt.s32 	%p2, %r3, 1;
	@%p2 bra 	$L__BB4_6;
	cvta.to.global.u64 	%rd1, %rd2;
	mov.b32 	%r10, 0;
	bra.uni 	$L__BB4_4;
$L__BB4_3:
	add.s32 	%r10, %r10, 1;
	setp.eq.s32 	%p4, %r10, %r3;
	@%p4 bra 	$L__BB4_6;
$L__BB4_4:
	mul.wide.u32 	%rd3, %r10, 8;
	add.s64 	%rd4, %rd1, %rd3;
	ld.global.u64 	%rd5, [%rd4];
	setp.eq.s64 	%p3, %rd5, 5;
	@%p3 bra 	$L__BB4_3;
	mov.u64 	%rd6, $str;
	cvta.global.u64 	%rd7, %rd6;
	{ // callseq 0, 0
	.param .b64 param0;
	st.param.b64 	[param0], %rd7;
	.param .b64 param1;
	st.param.b64 	[param1], 0;
	.param .b32 retval0;
	call.uni (retval0), 
	vprintf, 
	(
	param0, 
	param1
	);
	ld.param.b32 	%r6, [retval0];
	} // callseq 0
	bra.uni 	$L__BB4_7;
$L__BB4_6:
	mov.u64 	%rd8, $str$1;
	cvta.global.u64 	%rd9, %rd8;
	{ // callseq 1, 0
	.param .b64 param0;
	st.param.b64 	[param0], %rd9;
	.param .b64 param1;
	st.param.b64 	[param1], 0;
	.param .b32 retval0;
	call.uni (retval0), 
	vprintf, 
	(
	param0, 
	param1
	);
	ld.param.b32 	%r8, [retval0];
	} // callseq 1
$L__BB4_7:
	ret;

}


// ===== COMPILED SASS (sm_100) =====

	.target	sm_100

	.elftype	@"ET_EXEC"


//--------------------- .note.nv.tkinfo           --------------------------
	.section	.note.nv.tkinfo,"",@"SHT_NOTE"
	.sectionflags	@"SHF_NOTE_NV_TKINFO"
	.tkinfo
        /*0018*/ 	.word	0x00000002
        /*0030*/ 	.string	""
        /*0030*/ 	.string	"ptxas"
        /*0030*/ 	.string	"Cuda compilation tools, release 13.0, V13.0.88"
        /*0030*/ 	.string	"Build cuda_13.0.r13.0/compiler.36424714_0"
        /*0030*/ 	.string	"-arch sm_100 -m 64 "



//--------------------- .note.nv.cuinfo           --------------------------
	.section	.note.nv.cuinfo,"",@"SHT_NOTE"
	.sectionflags	@"SHF_NOTE_NV_CUINFO"
        /*0018*/ 	.short	0x0002
        /*001a*/ 	.short	0x0064
        /*001c*/ 	.short	0x0082
	.zero		2


//--------------------- .nv.info                  --------------------------
	.section	.nv.info,"",@"SHT_CUDA_INFO"
	.align	4


	//----- nvinfo : EIATTR_REGCOUNT
	.align		4
        /*0000*/ 	.byte	0x04, 0x2f
        /*0002*/ 	.short	(.L_3 - .L_2)
	.align		4
.L_2:
        /*0004*/ 	.word	index@(_Z10readKernelPmS_)
        /*0008*/ 	.word	0x00000008


	//----- nvinfo : EIATTR_FRAME_SIZE
	.align		4
.L_3:
        /*000c*/ 	.byte	0x04, 0x11
        /*000e*/ 	.short	(.L_5 - .L_4)
	.align		4
.L_4:
        /*0010*/ 	.word	index@(_Z10readKernelPmS_)
        /*0014*/ 	.word	0x00000000


	//----- nvinfo : EIATTR_REGCOUNT
	.align		4
.L_5:
        /*0018*/ 	.byte	0x04, 0x2f
        /*001a*/ 	.short	(.L_7 - .L_6)
	.align		4
.L_6:
        /*001c*/ 	.word	index@(_Z11writeKernelPm)
        /*0020*/ 	.word	0x0000000a


	//----- nvinfo : EIATTR_FRAME_SIZE
	.align		4
.L_7:
        /*0024*/ 	.byte	0x04, 0x11
        /*0026*/ 	.short	(.L_9 - .L_8)
	.align		4
.L_8:
        /*0028*/ 	.word	index@(_Z11writeKernelPm)
        /*002c*/ 	.word	0x00000000


	//----- nvinfo : EIATTR_REGCOUNT
	.align		4
.L_9:
        /*0030*/ 	.byte	0x04, 0x2f
        /*0032*/ 	.short	(.L_11 - .L_10)
	.align		4
.L_10:
        /*0034*/ 	.word	index@(_Z10nullKernelPi)
        /*0038*/ 	.word	0x00000004


	//----- nvinfo : EIATTR_FRAME_SIZE
	.align		4
.L_11:
        /*003c*/ 	.byte	0x04, 0x11
        /*003e*/ 	.short	(.L_13 - .L_12)
	.align		4
.L_12:
        /*0040*/ 	.word	index@(_Z10nullKernelPi)
        /*0044*/ 	.word	0x00000000


	//----- nvinfo : EIATTR_REGCOUNT
	.align		4
.L_13:
        /*0048*/ 	.byte	0x04, 0x2f
        /*004a*/ 	.short	(.L_15 - .L_14)
	.align		4
.L_14:
        /*004c*/ 	.word	index@(_Z15initCudaMallocdPmi)
        /*0050*/ 	.word	0x0000000d


	//----- nvinfo : EIATTR_FRAME_SIZE
	.align		4
.L_15:
        /*0054*/ 	.byte	0x04, 0x11
        /*0056*/ 	.short	(.L_17 - .L_16)
	.align		4
.L_16:
        /*0058*/ 	.word	index@(_Z15initCudaMallocdPmi)
        /*005c*/ 	.word	0x00000000


	//----- nvinfo : EIATTR_REGCOUNT
	.align		4
.L_17:
        /*0060*/ 	.byte	0x04, 0x2f
        /*0062*/ 	.short	(.L_19 - .L_18)
	.align		4
.L_18:
        /*0064*/ 	.word	index@(_Z17verifyCudaMallocdPmi)
        /*0068*/ 	.word	0x00000018


	//----- nvinfo : EIATTR_FRAME_SIZE
	.align		4
.L_19:
        /*006c*/ 	.byte	0x04, 0x11
        /*006e*/ 	.short	(.L_21 - .L_20)
	.align		4
.L_20:
        /*0070*/ 	.word	index@(_Z17verifyCudaMallocdPmi)
        /*0074*/ 	.word	0x00000000


	//----- nvinfo : EIATTR_MIN_STACK_SIZE
	.align		4
.L_21:
        /*0078*/ 	.byte	0x04, 0x12
        /*007a*/ 	.short	(.L_23 - .L_22)
	.align		4
.L_22:
        /*007c*/ 	.word	index@(_Z17verifyCudaMallocdPmi)
        /*0080*/ 	.word	0x00000000


	//----- nvinfo : EIATTR_MIN_STACK_SIZE
	.align		4
.L_23:
        /*0084*/ 	.byte	0x04, 0x12
        /*0086*/ 	.short	(.L_25 - .L_24)
	.align		4
.L_24:
        /*0088*/ 	.word	index@(_Z15initCudaMallocdPmi)
        /*008c*/ 	.word	0x00000000


	//----- nvinfo : EIATTR_MIN_STACK_SIZE
	.align		4
.L_25:
        /*0090*/ 	.byte	0x04, 0x12
        /*0092*/ 	.short	(.L_27 - .L_26)
	.align		4
.L_26:
        /*0094*/ 	.word	index@(_Z10nullKernelPi)
        /*0098*/ 	.word	0x00000000


	//----- nvinfo : EIATTR_MIN_STACK_SIZE
	.align		4
.L_27:
        /*009c*/ 	.byte	0x04, 0x12
        /*009e*/ 	.short	(.L_29 - .L_28)
	.align		4
.L_28:
        /*00a0*/ 	.word	index@(_Z11writeKernelPm)
        /*00a4*/ 	.word	0x00000000


	//----- nvinfo : EIATTR_MIN_STACK_SIZE
	.align		4
.L_29:
        /*00a8*/ 	.byte	0x04, 0x12
        /*00aa*/ 	.short	(.L_31 - .L_30)
	.align		4
.L_30:
        /*00ac*/ 	.word	index@(_Z10readKernelPmS_)
        /*00b0*/ 	.word	0x00000000
.L_31:


//--------------------- .nv.compat                --------------------------
	.section	.nv.compat,"",@"SHT_CUDA_COMPAT_INFO"
	.align	4
        /*0000*/ 	.byte	0x02, 0x09, 0x00, 0x00, 0x02, 0x02, 0x01, 0x00, 0x02, 0x05, 0x05, 0x00, 0x03, 0x07, 0x01, 0x01
        /*0010*/ 	.byte	0x02, 0x03, 0x00, 0x00, 0x02, 0x06, 0x01, 0x00, 0x04, 0x0b, 0x08, 0x00, 0x09, 0x00, 0x00, 0x00
        /*0020*/ 	.byte	0x00, 0x00, 0x00, 0x00


//--------------------- .nv.info._Z17verifyCudaMallocdPmi --------------------------
	.section	.nv.info._Z17verifyCudaMallocdPmi,"",@"SHT_CUDA_INFO"
	.sectionflags	@""
	.align	4


	//----- nvinfo : EIATTR_CUDA_API_VERSION
	.align		4
        /*0000*/ 	.byte	0x04, 0x37
        /*0002*/ 	.short	(.L_33 - .L_32)
.L_32:
        /*0004*/ 	.word	0x00000082


	//----- nvinfo : EIATTR_KPARAM_INFO
	.align		4
.L_33:
        /*0008*/ 	.byte	0x04, 0x17
        /*000a*/ 	.short	(.L_35 - .L_34)
.L_34:
        /*000c*/ 	.word	0x00000000
        /*0010*/ 	.short	0x0001
        /*0012*/ 	.short	0x0008
        /*0014*/ 	.byte	0x00, 0xf0, 0x11, 0x00


	//----- nvinfo : EIATTR_KPARAM_INFO
	.align		4
.L_35:
        /*0018*/ 	.byte	0x04, 0x17
        /*001a*/ 	.short	(.L_37 - .L_36)
.L_36:
        /*001c*/ 	.word	0x00000000
        /*0020*/ 	.short	0x0000
        /*0022*/ 	.short	0x0000
        /*0024*/ 	.byte	0x00, 0xf5, 0x21, 0x00


	//----- nvinfo : EIATTR_SPARSE_MMA_MASK
	.align		4
.L_37:
        /*0028*/ 	.byte	0x03, 0x50
        /*002a*/ 	.short	0x0000


	//----- nvinfo : EIATTR_MAXREG_COUNT
	.align		4
        /*002c*/ 	.byte	0x03, 0x1b
        /*002e*/ 	.short	0x00ff


	//----- nvinfo : EIATTR_EXTERNS
	.align		4
        /*0030*/ 	.byte	0x04, 0x0f
        /*0032*/ 	.short	(.L_39 - .L_38)


	//   ....[0]....
	.align		4
.L_38:
        /*0034*/ 	.word	index@(vprintf)


	//----- nvinfo : EIATTR_MERCURY_ISA_VERSION
	.align		4
.L_39:
        /*0038*/ 	.byte	0x03, 0x5f
        /*003a*/ 	.short	0x0101


	//----- nvinfo : EIATTR_VRC_CTA_INIT_COUNT
	.align		4
        /*003c*/ 	.byte	0x02, 0x4a
	.zero		1
	.zero		1


	//----- nvinfo : EIATTR_SYSCALL_OFFSETS
	.align		4
        /*0040*/ 	.byte	0x04, 0x46
        /*0042*/ 	.short	(.L_41 - .L_40)


	//   ....[0]....
.L_40:
        /*0044*/ 	.word	0x000001a0


	//   ....[1]....
        /*0048*/ 	.word	0x00000230


	//----- nvinfo : EIATTR_EXIT_INSTR_OFFSETS
	.align		4
.L_41:
        /*004c*/ 	.byte	0x04, 0x1c
        /*004e*/ 	.short	(.L_43 - .L_42)


	//   ....[0]....
.L_42:
        /*0050*/ 	.word	0x00000030


	//   ....[1]....
        /*0054*/ 	.word	0x000001b0


	//   ....[2]....
        /*0058*/ 	.word	0x00000240


	//----- nvinfo : EIATTR_CRS_STACK_SIZE
	.align		4
.L_43:
        /*005c*/ 	.byte	0x04, 0x1e
        /*005e*/ 	.short	(.L_45 - .L_44)
.L_44:
        /*0060*/ 	.word	0x00000000


	//----- nvinfo : EIATTR_CBANK_PARAM_SIZE
	.align		4
.L_45:
        /*0064*/ 	.byte	0x03, 0x19
        /*0066*/ 	.short	0x000c


	//----- nvinfo : EIATTR_PARAM_CBANK
	.align		4
        /*0068*/ 	.byte	0x04, 0x0a
        /*006a*/ 	.short	(.L_47 - .L_46)
	.align		4
.L_46:
        /*006c*/ 	.word	index@(.nv.constant0._Z17verifyCudaMallocdPmi)
        /*0070*/ 	.short	0x0380
        /*0072*/ 	.short	0x000c


	//----- nvinfo : EIATTR_SW_WAR
	.align		4
.L_47:
        /*0074*/ 	.byte	0x04, 0x36
        /*0076*/ 	.short	(.L_49 - .L_48)
.L_48:
        /*0078*/ 	.word	0x00000008
.L_49:


//--------------------- .nv.info._Z15initCudaMallocdPmi --------------------------
	.section	.nv.info._Z15initCudaMallocdPmi,"",@"SHT_CUDA_INFO"
	.sectionflags	@""
	.align	4


	//----- nvinfo : EIATTR_CUDA_API_VERSION
	.align		4
        /*0000*/ 	.byte	0x04, 0x37
        /*0002*/ 	.short	(.L_51 - .L_50)
.L_50:
        /*0004*/ 	.word	0x00000082


	//----- nvinfo : EIATTR_KPARAM_INFO
	.align		4
.L_51:
        /*0008*/ 	.byte	0x04, 0x17
        /*000a*/ 	.short	(.L_53 - .L_52)
.L_52:
        /*000c*/ 	.word	0x00000000
        /*0010*/ 	.short	0x0001
        /*0012*/ 	.short	0x0008
        /*0014*/ 	.byte	0x00, 0xf0, 0x11, 0x00


	//----- nvinfo : EIATTR_KPARAM_INFO
	.align		4
.L_53:
        /*0018*/ 	.byte	0x04, 0x17
        /*001a*/ 	.short	(.L_55 - .L_54)
.L_54:
        /*001c*/ 	.word	0x00000000
        /*0020*/ 	.short	0x0000
        /*0022*/ 	.short	0x0000
        /*0024*/ 	.byte	0x00, 0xf5, 0x21, 0x00


	//----- nvinfo : EIATTR_SPARSE_MMA_MASK
	.align		4
.L_55:
        /*0028*/ 	.byte	0x03, 0x50
        /*002a*/ 	.short	0x0000


	//----- nvinfo : EIATTR_MAXREG_COUNT
	.align		4
        /*002c*/ 	.byte	0x03, 0x1b
        /*002e*/ 	.short	0x00ff


	//----- nvinfo : EIATTR_MERCURY_ISA_VERSION
	.align		4
        /*0030*/ 	.byte	0x03, 0x5f
        /*0032*/ 	.short	0x0101


	//----- nvinfo : EIATTR_VRC_CTA_INIT_COUNT
	.align		4
        /*0034*/ 	.byte	0x02, 0x4a
	.zero		1
	.zero		1


	//----- nvinfo : EIATTR_EXIT_INSTR_OFFSETS
	.align		4
        /*0038*/ 	.byte	0x04, 0x1c
        /*003a*/ 	.short	(.L_57 - .L_56)


	//   ....[0]....
.L_56:
        /*003c*/ 	.word	0x00000050


	//   ....[1]....
        /*0040*/ 	.word	0x000002c0


	//   ....[2]....
        /*0044*/ 	.word	0x000003e0


	//   ....[3]....
        /*0048*/ 	.word	0x000004c0


	//   ....[4]....
        /*004c*/ 	.word	0x00000580


	//----- nvinfo : EIATTR_CBANK_PARAM_SIZE
	.align		4
.L_57:
        /*0050*/ 	.byte	0x03, 0x19
        /*0052*/ 	.short	0x000c


	//----- nvinfo : EIATTR_PARAM_CBANK
	.align		4
        /*0054*/ 	.byte	0x04, 0x0a
        /*0056*/ 	.short	(.L_59 - .L_58)
	.align		4
.L_58:
        /*0058*/ 	.word	index@(.nv.constant0._Z15initCudaMallocdPmi)
        /*005c*/ 	.short	0x0380
        /*005e*/ 	.short	0x000c


	//----- nvinfo : EIATTR_SW_WAR
	.align		4
.L_59:
        /*0060*/ 	.byte	0x04, 0x36
        /*0062*/ 	.short	(.L_61 - .L_60)
.L_60:
        /*0064*/ 	.word	0x00000008
.L_61:


//--------------------- .nv.info._Z10nullKernelPi --------------------------
	.section	.nv.info._Z10nullKernelPi,"",@"SHT_CUDA_INFO"
	.sectionflags	@""
	.align	4


	//----- nvinfo : EIATTR_CUDA_API_VERSION
	.align		4
        /*0000*/ 	.byte	0x04, 0x37
        /*0002*/ 	.short	(.L_63 - .L_62)
.L_62:
        /*0004*/ 	.word	0x00000082


	//----- nvinfo : EIATTR_KPARAM_INFO
	.align		4
.L_63:
        /*0008*/ 	.byte	0x04, 0x17
        /*000a*/ 	.short	(.L_65 - .L_64)
.L_64:
        /*000c*/ 	.word	0x00000000
        /*0010*/ 	.short	0x0000
        /*0012*/ 	.short	0x0000
        /*0014*/ 	.byte	0x00, 0xf5, 0x21, 0x00


	//----- nvinfo : EIATTR_SPARSE_MMA_MASK
	.align		4
.L_65:
        /*0018*/ 	.byte	0x03, 0x50
        /*001a*/ 	.short	0x0000


	//----- nvinfo : EIATTR_MAXREG_COUNT
	.align		4
        /*001c*/ 	.byte	0x03, 0x1b
        /*001e*/ 	.short	0x00ff


	//----- nvinfo : EIATTR_MERCURY_ISA_VERSION
	.align		4
        /*0020*/ 	.byte	0x03, 0x5f
        /*0022*/ 	.short	0x0101


	//----- nvinfo : EIATTR_VRC_CTA_INIT_COUNT
	.align		4
        /*0024*/ 	.byte	0x02, 0x4a
	.zero		1
	.zero		1


	//----- nvinfo : EIATTR_EXIT_INSTR_OFFSETS
	.align		4
        /*0028*/ 	.byte	0x04, 0x1c
        /*002a*/ 	.short	(.L_67 - .L_66)


	//   ....[0]....
.L_66:
        /*002c*/ 	.word	0x00000010


	//----- nvinfo : EIATTR_CBANK_PARAM_SIZE
	.align		4
.L_67:
        /*0030*/ 	.byte	0x03, 0x19
        /*0032*/ 	.short	0x0008


	//----- nvinfo : EIATTR_PARAM_CBANK
	.align		4
        /*0034*/ 	.byte	0x04, 0x0a
        /*0036*/ 	.short	(.L_69 - .L_68)
	.align		4
.L_68:
        /*0038*/ 	.word	index@(.nv.constant0._Z10nullKernelPi)
        /*003c*/ 	.short	0x0380
        /*003e*/ 	.short	0x0008


	//----- nvinfo : EIATTR_SW_WAR
	.align		4
.L_69:
        /*0040*/ 	.byte	0x04, 0x36
        /*0042*/ 	.short	(.L_71 - .L_70)
.L_70:
        /*0044*/ 	.word	0x00000008
.L_71:


//--------------------- .nv.info._Z11writeKernelPm --------------------------
	.section	.nv.info._Z11writeKernelPm,"",@"SHT_CUDA_INFO"
	.sectionflags	@""
	.align	4


	//----- nvinfo : EIATTR_CUDA_API_VERSION
	.align		4
        /*0000*/ 	.byte	0x04, 0x37
        /*0002*/ 	.short	(.L_73 - .L_72)
.L_72:
        /*0004*/ 	.word	0x00000082


	//----- nvinfo : EIATTR_KPARAM_INFO
	.align		4
.L_73:
        /*0008*/ 	.byte	0x04, 0x17
        /*000a*/ 	.short	(.L_75 - .L_74)
.L_74:
        /*000c*/ 	.word	0x00000000
        /*0010*/ 	.short	0x0000
        /*0012*/ 	.short	0x0000
        /*0014*/ 	.byte	0x00, 0xf5, 0x21, 0x00


	//----- nvinfo : EIATTR_SPARSE_MMA_MASK
	.align		4
.L_75:
        /*0018*/ 	.byte	0x03, 0x50
        /*001a*/ 	.short	0x0000


	//----- nvinfo : EIATTR_MAXREG_COUNT
	.align		4
        /*001c*/ 	.byte	0x03, 0x1b
        /*001e*/ 	.short	0x00ff


	//----- nvinfo : EIATTR_MERCURY_ISA_VERSION
	.align		4
        /*0020*/ 	.byte	0x03, 0x5f
        /*0022*/ 	.short	0x0101


	//----- nvinfo : EIATTR_VRC_CTA_INIT_COUNT
	.align		4
        /*0024*/ 	.byte	0x02, 0x4a
	.zero		1
	.zero		1


	//----- nvinfo : EIATTR_EXIT_INSTR_OFFSETS
	.align		4
        /*0028*/ 	.byte	0x04, 0x1c
        /*002a*/ 	.short	(.L_77 - .L_76)


	//   ....[0]....
.L_76:
        /*002c*/ 	.word	0x000000b0


	//----- nvinfo : EIATTR_CBANK_PARAM_SIZE
	.align		4
.L_77:
        /*0030*/ 	.byte	0x03, 0x19
        /*0032*/ 	.short	0x0008


	//----- nvinfo : EIATTR_PARAM_CBANK
	.align		4
        /*0034*/ 	.byte	0x04, 0x0a
        /*0036*/ 	.short	(.L_79 - .L_78)
	.align		4
.L_78:
        /*0038*/ 	.word	index@(.nv.constant0._Z11writeKernelPm)
        /*003c*/ 	.short	0x0380
        /*003e*/ 	.short	0x0008


	//----- nvinfo : EIATTR_SW_WAR
	.align		4
.L_79:
        /*0040*/ 	.byte	0x04, 0x36
        /*0042*/ 	.short	(.L_81 - .L_80)
.L_80:
        /*0044*/ 	.word	0x00000008
.L_81:


//--------------------- .nv.info._Z10readKernelPmS_ --------------------------
	.section	.nv.info._Z10readKernelPmS_,"",@"SHT_CUDA_INFO"
	.sectionflags	@""
	.align	4


	//----- nvinfo : EIATTR_CUDA_API_VERSION
	.align		4
        /*0000*/ 	.byte	0x04, 0x37
        /*0002*/ 	.short	(.L_83 - .L_82)
.L_82:
        /*0004*/ 	.word	0x00000082


	//----- nvinfo : EIATTR_KPARAM_INFO
	.align		4
.L_83:
        /*0008*/ 	.byte	0x04, 0x17
        /*000a*/ 	.short	(.L_85 - .L_84)
.L_84:
        /*000c*/ 	.word	0x00000000
        /*0010*/ 	.short	0x0001
        /*0012*/ 	.short	0x0008
        /*0014*/ 	.byte	0x00, 0xf5, 0x21, 0x00


	//----- nvinfo : EIATTR_KPARAM_INFO
	.align		4
.L_85:
        /*0018*/ 	.byte	0x04, 0x17
        /*001a*/ 	.short	(.L_87 - .L_86)
.L_86:
        /*001c*/ 	.word	0x00000000
        /*0020*/ 	.short	0x0000
        /*0022*/ 	.short	0x0000
        /*0024*/ 	.byte	0x00, 0xf5, 0x21, 0x00


	//----- nvinfo : EIATTR_SPARSE_MMA_MASK
	.align		4
.L_87:
        /*0028*/ 	.byte	0x03, 0x50
        /*002a*/ 	.short	0x0000


	//----- nvinfo : EIATTR_MAXREG_COUNT
	.align		4
        /*002c*/ 	.byte	0x03, 0x1b
        /*002e*/ 	.short	0x00ff


	//----- nvinfo : EIATTR_NUM_BARRIERS
	.align		4
        /*0030*/ 	.byte	0x02, 0x4c
        /*0032*/ 	.byte	0x01
	.zero		1


	//----- nvinfo : EIATTR_MERCURY_ISA_VERSION
	.align		4
        /*0034*/ 	.byte	0x03, 0x5f
        /*0036*/ 	.short	0x0101


	//----- nvinfo : EIATTR_VRC_CTA_INIT_COUNT
	.align		4
        /*0038*/ 	.byte	0x02, 0x4a
	.zero		1
	.zero		1


	//----- nvinfo : EIATTR_EXIT_INSTR_OFFSETS
	.align		4
        /*003c*/ 	.byte	0x04, 0x1c
        /*003e*/ 	.short	(.L_89 - .L_88)


	//   ....[0]....
.L_88:
        /*0040*/ 	.word	0x000000b0


	//   ....[1]....
        /*0044*/ 	.word	0x000000d0


	//----- nvinfo : EIATTR_CBANK_PARAM_SIZE
	.align		4
.L_89:
        /*0048*/ 	.byte	0x03, 0x19
        /*004a*/ 	.short	0x0010


	//----- nvinfo : EIATTR_PARAM_CBANK
	.align		4
        /*004c*/ 	.byte	0x04, 0x0a
        /*004e*/ 	.short	(.L_91 - .L_90)
	.align		4
.L_90:
        /*0050*/ 	.word	index@(.nv.constant0._Z10readKernelPmS_)
        /*0054*/ 	.short	0x0380
        /*0056*/ 	.short	0x0010


	//----- nvinfo : EIATTR_SW_WAR
	.align		4
.L_91:
        /*0058*/ 	.byte	0x04, 0x36
        /*005a*/ 	.short	(.L_93 - .L_92)
.L_92:
        /*005c*/ 	.word	0x00000008
.L_93:


//--------------------- .nv.callgraph             --------------------------
	.section	.nv.callgraph,"",@"SHT_CUDA_CALLGRAPH"
	.align	4
	.sectionentsize	8
	.align		4
        /*0000*/ 	.word	0x00000000
	.align		4
        /*0004*/ 	.word	0xffffffff
	.align		4
        /*0008*/ 	.word	index@(_Z17verifyCudaMallocdPmi)
	.align		4
        /*000c*/ 	.word	index@(vprintf)
	.align		4
        /*0010*/ 	.word	0x00000000
	.align		4
        /*0014*/ 	.word	0xfffffffe
	.align		4
        /*0018*/ 	.word	0x00000000
	.align		4
        /*001c*/ 	.word	0xfffffffd
	.align		4
        /*0020*/ 	.word	0x00000000
	.align		4
        /*0024*/ 	.word	0xfffffffc


//--------------------- .nv.constant4             --------------------------
	.section	.nv.constant4,"a",@progbits
	.align	8
	.align		8
.nv.constant4:
        /*0000*/ 	.dword	vprintf
	.align		8
        /*0008*/ 	.dword	$str
	.align		8
        /*0010*/ 	.dword	$str$1


//--------------------- .text._Z17verifyCudaMallocdPmi --------------------------
	.section	.text._Z17verifyCudaMallocdPmi,"ax",@progbits
	.align	128
        .global         _Z17verifyCudaMallocdPmi
        .type           _Z17verifyCudaMallocdPmi,@function
        .size           _Z17verifyCudaMallocdPmi,(.L_x_15 - _Z17verifyCudaMallocdPmi)
        .other          _Z17verifyCudaMallocdPmi,@"STO_CUDA_ENTRY STV_DEFAULT"
_Z17verifyCudaMallocdPmi:
.text._Z17verifyCudaMallocdPmi:
[----:B------:R-:W0:Y:S01]  /*0000*/  LDC R1, c[0x0][0x37c] ;  /* 0x0000df00ff017b82 */ /* 0x000e220000000800 */
[----:B------:R-:W1:Y:S02]  /*0010*/  S2R R0, SR_TID.X ;  /* 0x0000000000007919 */ /* 0x000e640000002100 */
[----:B-1----:R-:W-:-:S13]  /*0020*/  ISETP.NE.AND P0, PT, R0, RZ, PT ;  /* 0x000000ff0000720c */ /* 0x002fda0003f05270 */
[----:B------:R-:W-:Y:S05]  /*0030*/  @P0 EXIT ;  /* 0x000000000000094d */ /* 0x000fea0003800000 */
[----:B------:R-:W1:Y:S02]  /*0040*/  LDCU UR4, c[0x0][0x388] ;  /* 0x00007100ff0477ac */ /* 0x000e640008000800 */
[----:B-1----:R-:W-:-:S09]  /*0050*/  UISETP.GE.AND UP0, UPT, UR4, 0x1, UPT ;  /* 0x000000010400788c */ /* 0x002fd2000bf06270 */
[----:B------:R-:W-:Y:S05]  /*0060*/  BRA.U !UP0, `(.L_x_0) ;  /* 0x0000000108307547 */ /* 0x000fea000b800000 */
[----:B------:R-:W1:Y:S01]  /*0070*/  LDC.64 R4, c[0x0][0x380] ;  /* 0x0000e000ff047b82 */ /* 0x000e620000000a00 */
[----:B------:R-:W-:Y:S01]  /*0080*/  IMAD.MOV.U32 R7, RZ, RZ, RZ ;  /* 0x000000ffff077224 */ /* 0x000fe200078e00ff */
[----:B------:R-:W2:Y:S01]  /*0090*/  LDCU.64 UR4, c[0x0][0x358] ;  /* 0x00006b00ff0477ac */ /* 0x000ea20008000a00 */
[----:B------:R-:W3:Y:S05]  /*00a0*/  LDCU UR6, c[0x0][0x388] ;  /* 0x00007100ff0677ac */ /* 0x000eea0008000800 */
.L_x_2:
[----:B-1----:R-:W-:-:S06]  /*00b0*/  IMAD.WIDE.U32 R2, R7, 0x8, R4 ;  /* 0x0000000807027825 */ /* 0x002fcc00078e0004 */
[----:B--2---:R-:W2:Y:S02]  /*00c0*/  LDG.E.64 R2, desc[UR4][R2.64] ;  /* 0x0000000402027981 */ /* 0x004ea4000c1e1b00 */
[----:B--2---:R-:W-:-:S04]  /*00d0*/  ISETP.NE.U32.AND P0, PT, R2, 0x5, PT ;  /* 0x000000050200780c */ /* 0x004fc80003f05070 */
[----:B------:R-:W-:-:S13]  /*00e0*/  ISETP.NE.AND.EX P0, PT, R3, RZ, PT, P0 ;  /* 0x000000ff0300720c */ /* 0x000fda0003f05300 */
[----:B------:R-:W-:Y:S05]  /*00f0*/  @P0 BRA `(.L_x_1) ;  /* 0x0000000000300947 */ /* 0x000fea0003800000 */
[----:B------:R-:W-:-:S05]  /*0100*/  VIADD R7, R7, 0x1 ;  /* 0x0000000107077836 */ /* 0x000fca0000000000 */
[----:B---3--:R-:W-:-:S13]  /*0110*/  ISETP.NE.AND P0, PT, R7, UR6, PT ;  /* 0x0000000607007c0c */ /* 0x008fda000bf05270 */
[----:B------:R-:W-:Y:S05]  /*0120*/  @P0 BRA `(.L_x_2) ;  /* 0xfffffffc00e00947 */ /* 0x000fea000383ffff */
.L_x_0:
[----:B------:R-:W-:Y:S01]  /*0130*/  MOV R0, 0x0 ;  /* 0x0000000000007802 */ /* 0x000fe20000000f00 */
[----:B------:R-:W1:Y:S01]  /*0140*/  LDCU.64 UR4, c[0x4][0x10] ;  /* 0x01000200ff0477ac */ /* 0x000e620008000a00 */
[----:B------:R-:W-:Y:S02]  /*0150*/  CS2R R6, SRZ ;  /* 0x0000000000067805 */ /* 0x000fe4000001ff00 */
[----:B------:R2:W3:Y:S01]  /*0160*/  LDC.64 R2, c[0x4][R0] ;  /* 0x0100000000027b82 */ /* 0x0004e20000000a00 */
[----:B-1----:R-:W-:Y:S02]  /*0170*/  IMAD.U32 R4, RZ, RZ, UR4 ;  /* 0x00000004ff047e24 */ /* 0x002fe4000f8e00ff */
[----:B--2---:R-:W-:-:S07]  /*0180*/  IMAD.U32 R5, RZ, RZ, UR5 ;  /* 0x00000005ff057e24 */ /* 0x004fce000f8e00ff */
[----:B------:R-:W-:-:S07]  /*0190*/  LEPC R20, `(.L_x_3) ;  /* 0x000000001014794e */ /* 0x000fce0000000000 */
[----:B0--3--:R-:W-:Y:S05]  /*01a0*/  CALL.ABS.NOINC R2 ;  /* 0x0000000002007343 */ /* 0x009fea0003c00000 */
.L_x_3:
[----:B------:R-:W-:Y:S05]  /*01b0*/  EXIT ;  /* 0x000000000000794d */ /* 0x000fea0003800000 */
.L_x_1:
[----:B------:R-:W-:Y:S01]  /*01c0*/  MOV R0, 0x0 ;  /* 0x0000000000007802 */ /* 0x000fe20000000f00 */
[----:B------:R-:W1:Y:S01]  /*01d0*/  LDCU.64 UR4, c[0x4][0x8] ;  /* 0x01000100ff0477ac */ /* 0x000e620008000a00 */
[----:B------:R-:W-:Y:S02]  /*01e0*/  CS2R R6, SRZ ;  /* 0x0000000000067805 */ /* 0x000fe4000001ff00 */
[----:B------:R2:W4:Y:S01]  /*01f0*/  LDC.64 R2, c[0x4][R0] ;  /* 0x0100000000027b82 */ /* 0x0005220000000a00 */
[----:B-1----:R-:W-:Y:S02]  /*0200*/  IMAD.U32 R4, RZ, RZ, UR4 ;  /* 0x00000004ff047e24 */ /* 0x002fe4000f8e00ff */
[----:B--2---:R-:W-:-:S07]  /*0210*/  IMAD.U32 R5, RZ, RZ, UR5 ;  /* 0x00000005ff057e24 */ /* 0x004fce000f8e00ff */
[----:B------:R-:W-:-:S07]  /*0220*/  LEPC R20, `(.L_x_4) ;  /* 0x000000001014794e */ /* 0x000fce0000000000 */
[----:B0--34-:R-:W-:Y:S05]  /*0230*/  CALL.ABS.NOINC R2 ;  /* 0x0000000002007343 */ /* 0x019fea0003c00000 */
.L_x_4:
[----:B------:R-:W-:Y:S05]  /*0240*/  EXIT ;  /* 0x000000000000794d */ /* 0x000fea0003800000 */
.L_x_5:
[----:B------:R-:W-:-:S00]  /*0250*/  BRA `(.L_x_5) ;  /* 0xfffffffc00fc7947 */ /* 0x000fc0000383ffff */
[----:B------:R-:W-:-:S00]  /*0260*/  NOP ;  /* 0x0000000000007918 */ /* 0x000fc00000000000 */
        /* <DEDUP_REMOVED lines=9> */
.L_x_15:


//--------------------- .text._Z15initCudaMallocdPmi --------------------------
	.section	.text._Z15initCudaMallocdPmi,"ax",@progbits
	.align	128
        .global         _Z15initCudaMallocdPmi
        .type           _Z15initCudaMallocdPmi,@function
        .size           _Z15initCudaMallocdPmi,(.L_x_16 - _Z15initCudaMallocdPmi)
        .other          _Z15initCudaMallocdPmi,@"STO_CUDA_ENTRY STV_DEFAULT"
_Z15initCudaMallocdPmi:
.text._Z15initCudaMallocdPmi:
[----:B------:R-:W-:Y:S01]  /*0000*/  LDC R1, c[0x0][0x37c] ;  /* 0x0000df00ff017b82 */ /* 0x000fe20000000800 */
[----:B------:R-:W0:Y:S07]  /*0010*/  S2R R0, SR_TID.X ;  /* 0x0000000000007919 */ /* 0x000e2e0000002100 */
[----:B------:R-:W1:Y:S02]  /*0020*/  LDC R8, c[0x0][0x388] ;  /* 0x0000e200ff087b82 */ /* 0x000e640000000800 */
[----:B-1----:R-:W-:-:S04]  /*0030*/  ISETP.GE.AND P0, PT, R8, 0x1, PT ;  /* 0x000000010800780c */ /* 0x002fc80003f06270 */
[----:B0-----:R-:W-:-:S13]  /*0040*/  ISETP.NE.OR P0, PT, R0, RZ, !P0 ;  /* 0x000000ff0000720c */ /* 0x001fda0004705670 */
[----:B------:R-:W-:Y:S05]  /*0050*/  @P0 EXIT ;  /* 0x000000000000094d */ /* 0x000fea0003800000 */
[C---:B------:R-:W-:Y:S01]  /*0060*/  ISETP.GE.U32.AND P1, PT, R8.reuse, 0x10, PT ;  /* 0x000000100800780c */ /* 0x040fe20003f26070 */
[----:B------:R-:W0:Y:S01]  /*0070*/  LDCU.64 UR6, c[0x0][0x358] ;  /* 0x00006b00ff0677ac */ /* 0x000e220008000a00 */
[----:B------:R-:W-:Y:S01]  /*0080*/  LOP3.LUT R10, R8, 0xf, RZ, 0xc0, !PT ;  /* 0x0000000f080a7812 */ /* 0x000fe200078ec0ff */
[----:B------:R-:W-:-:S03]  /*0090*/  IMAD.MOV.U32 R7, RZ, RZ, RZ ;  /* 0x000000ffff077224 */ /* 0x000fc600078e00ff */
[----:B------:R-:W-:-:S07]  /*00a0*/  ISETP.NE.AND P0, PT, R10, RZ, PT ;  /* 0x000000ff0a00720c */ /* 0x000fce0003f05270 */
[----:B------:R-:W-:Y:S06]  /*00b0*/  @!P1 BRA `(.L_x_6) ;  /* 0x0000000000809947 */ /* 0x000fec0003800000 */
[----:B------:R-:W1:Y:S01]  /*00c0*/  LDCU.64 UR4, c[0x0][0x380] ;  /* 0x00007000ff0477ac */ /* 0x000e620008000a00 */
[----:B------:R-:W-:-:S05]  /*00d0*/  LOP3.LUT R7, R8, 0x7ffffff0, RZ, 0xc0, !PT ;  /* 0x7ffffff008077812 */ /* 0x000fca00078ec0ff */
[----:B------:R-:W-:Y:S01]  /*00e0*/  IMAD.MOV R0, RZ, RZ, -R7 ;  /* 0x000000ffff007224 */ /* 0x000fe200078e0a07 */
[----:B-1----:R-:W-:-:S04]  /*00f0*/  UIADD3 UR4, UP0, UPT, UR4, 0x40, URZ ;  /* 0x0000004004047890 */ /* 0x002fc8000ff1e0ff */
[----:B------:R-:W-:Y:S02]  /*0100*/  UIADD3.X UR5, UPT, UPT, URZ, UR5, URZ, UP0, !UPT ;  /* 0x00000005ff057290 */ /* 0x000fe400087fe4ff */
[----:B------:R-:W-:-:S04]  /*0110*/  IMAD.U32 R6, RZ, RZ, UR4 ;  /* 0x00000004ff067e24 */ /* 0x000fc8000f8e00ff */
[----:B------:R-:W-:-:S07]  /*0120*/  IMAD.U32 R9, RZ, RZ, UR5 ;  /* 0x00000005ff097e24 */ /* 0x000fce000f8e00ff */
.L_x_7:
[----:B------:R-:W-:Y:S01]  /*0130*/  IADD3 R0, PT, PT, R0, 0x10, RZ ;  /* 0x0000001000007810 */ /* 0x000fe20007ffe0ff */
[----:B-1----:R-:W-:Y:S02]  /*0140*/  HFMA2 R4, -RZ, RZ, 0, 2.98023223876953125e-07 ;  /* 0x00000005ff047431 */ /* 0x002fe400000001ff */
[----:B------:R-:W-:Y:S01]  /*0150*/  IMAD.MOV.U32 R2, RZ, RZ, R6 ;  /* 0x000000ffff027224 */ /* 0x000fe200078e0006 */
[----:B------:R-:W-:Y:S01]  /*0160*/  ISETP.NE.AND P1, PT, R0, RZ, PT ;  /* 0x000000ff0000720c */ /* 0x000fe20003f25270 */
[----:B------:R-:W-:Y:S02]  /*0170*/  IMAD.MOV.U32 R5, RZ, RZ, 0x0 ;  /* 0x00000000ff057424 */ /* 0x000fe400078e00ff */
[----:B------:R-:W-:Y:S01]  /*0180*/  IMAD.MOV.U32 R3, RZ, RZ, R9 ;  /* 0x000000ffff037224 */ /* 0x000fe200078e0009 */
[----:B------:R-:W-:-:S04]  /*0190*/  IADD3 R6, P2, PT, R2, 0x80, RZ ;  /* 0x0000008002067810 */ /* 0x000fc80007f5e0ff */
[----:B0-----:R1:W-:Y:S01]  /*01a0*/  STG.E.64 desc[UR6][R2.64+-0x40], R4 ;  /* 0xffffc00402007986 */ /* 0x0013e2000c101b06 */
[----:B------:R-:W-:-:S03]  /*01b0*/  IMAD.X R9, RZ, RZ, R3, P2 ;  /* 0x000000ffff097224 */ /* 0x000fc600010e0603 */
[----:B------:R1:W-:Y:S04]  /*01c0*/  STG.E.64 desc[UR6][R2.64+-0x38], R4 ;  /* 0xffffc80402007986 */ /* 0x0003e8000c101b06 */
        /* <DEDUP_REMOVED lines=13> */
[----:B------:R1:W-:Y:S01]  /*02a0*/  STG.E.64 desc[UR6][R2.64+0x38], R4 ;  /* 0x0000380402007986 */ /* 0x0003e2000c101b06 */
[----:B------:R-:W-:Y:S05]  /*02b0*/  @P1 BRA `(.L_x_7) ;  /* 0xfffffffc009c1947 */ /* 0x000fea000383ffff */
.L_x_6:
[----:B0-----:R-:W-:Y:S05]  /*02c0*/  @!P0 EXIT ;  /* 0x000000000000894d */ /* 0x001fea0003800000 */
[----:B------:R-:W-:Y:S02]  /*02d0*/  ISETP.GE.U32.AND P0, PT, R10, 0x8, PT ;  /* 0x000000080a00780c */ /* 0x000fe40003f06070 */
[----:B------:R-:W-:-:S04]  /*02e0*/  LOP3.LUT R6, R8, 0x7, RZ, 0xc0, !PT ;  /* 0x0000000708067812 */ /* 0x000fc800078ec0ff */
[----:B------:R-:W-:-:S07]  /*02f0*/  ISETP.NE.AND P1, PT, R6, RZ, PT ;  /* 0x000000ff0600720c */ /* 0x000fce0003f25270 */
[----:B------:R-:W-:Y:S06]  /*0300*/  @!P0 BRA `(.L_x_8) ;  /* 0x0000000000348947 */ /* 0x000fec0003800000 */
[----:B-1----:R-:W0:Y:S01]  /*0310*/  LDC.64 R2, c[0x0][0x380] ;  /* 0x0000e000ff027b82 */ /* 0x002e220000000a00 */
[----:B------:R-:W-:Y:S02]  /*0320*/  IMAD.MOV.U32 R4, RZ, RZ, 0x5 ;  /* 0x00000005ff047424 */ /* 0x000fe400078e00ff */
[----:B------:R-:W-:Y:S02]  /*0330*/  IMAD.MOV.U32 R5, RZ, RZ, 0x0 ;  /* 0x00000000ff057424 */ /* 0x000fe400078e00ff */
[C---:B0-----:R-:W-:Y:S01]  /*0340*/  IMAD.WIDE.U32 R2, R7.reuse, 0x8, R2 ;  /* 0x0000000807027825 */ /* 0x041fe200078e0002 */
[----:B------:R-:W-:-:S04]  /*0350*/  IADD3 R7, PT, PT, R7, 0x8, RZ ;  /* 0x0000000807077810 */ /* 0x000fc80007ffe0ff */
[----:B------:R0:W-:Y:S04]  /*0360*/  STG.E.64 desc[UR6][R2.64], R4 ;  /* 0x0000000402007986 */ /* 0x0001e8000c101b06 */
[----:B------:R0:W-:Y:S04]  /*0370*/  STG.E.64 desc[UR6][R2.64+0x8], R4 ;  /* 0x0000080402007986 */ /* 0x0001e8000c101b06 */
[----:B------:R0:W-:Y:S04]  /*0380*/  STG.E.64 desc[UR6][R2.64+0x10], R4 ;  /* 0x0000100402007986 */ /* 0x0001e8000c101b06 */
[----:B------:R0:W-:Y:S04]  /*0390*/  STG.E.64 desc[UR6][R2.64+0x18], R4 ;  /* 0x0000180402007986 */ /* 0x0001e8000c101b06 */
[----:B------:R0:W-:Y:S04]  /*03a0*/  STG.E.64 desc[UR6][R2.64+0x20], R4 ;  /* 0x0000200402007986 */ /* 0x0001e8000c101b06 */
[----:B------:R0:W-:Y:S04]  /*03b0*/  STG.E.64 desc[UR6][R2.64+0x28], R4 ;  /* 0x0000280402007986 */ /* 0x0001e8000c101b06 */
[----:B------:R0:W-:Y:S04]  /*03c0*/  STG.E.64 desc[UR6][R2.64+0x30], R4 ;  /* 0x0000300402007986 */ /* 0x0001e8000c101b06 */
[----:B------:R0:W-:Y:S02]  /*03d0*/  STG.E.64 desc[UR6][R2.64+0x38], R4 ;  /* 0x0000380402007986 */ /* 0x0001e4000c101b06 */
.L_x_8:
[----:B------:R-:W-:Y:S05]  /*03e0*/  @!P1 EXIT ;  /* 0x000000000000994d */ /* 0x000fea0003800000 */
[----:B------:R-:W-:Y:S02]  /*03f0*/  ISETP.GE.U32.AND P0, PT, R6, 0x4, PT ;  /* 0x000000040600780c */ /* 0x000fe40003f06070 */
[----:B------:R-:W-:-:S04]  /*0400*/  LOP3.LUT R0, R8, 0x3, RZ, 0xc0, !PT ;  /* 0x0000000308007812 */ /* 0x000fc800078ec0ff */
[----:B------:R-:W-:-:S07]  /*0410*/  ISETP.NE.AND P1, PT, R0, RZ, PT ;  /* 0x000000ff0000720c */ /* 0x000fce0003f25270 */
[----:B------:R-:W-:Y:S06]  /*0420*/  @!P0 BRA `(.L_x_9) ;  /* 0x0000000000248947 */ /* 0x000fec0003800000 */
[----:B01----:R-:W0:Y:S01]  /*0430*/  LDC.64 R2, c[0x0][0x380] ;  /* 0x0000e000ff027b82 */ /* 0x003e220000000a00 */
[----:B------:R-:W-:Y:S02]  /*0440*/  IMAD.MOV.U32 R4, RZ, RZ, 0x5 ;  /* 0x00000005ff047424 */ /* 0x000fe400078e00ff */
[----:B------:R-:W-:Y:S02]  /*0450*/  IMAD.MOV.U32 R5, RZ, RZ, 0x0 ;  /* 0x00000000ff057424 */ /* 0x000fe400078e00ff */
[----:B0-----:R-:W-:-:S04]  /*0460*/  IMAD.WIDE.U32 R2, R7, 0x8, R2 ;  /* 0x0000000807027825 */ /* 0x001fc800078e0002 */
[----:B------:R-:W-:Y:S01]  /*0470*/  VIADD R7, R7, 0x4 ;  /* 0x0000000407077836 */ /* 0x000fe20000000000 */
[----:B------:R2:W-:Y:S04]  /*0480*/  STG.E.64 desc[UR6][R2.64], R4 ;  /* 0x0000000402007986 */ /* 0x0005e8000c101b06 */
[----:B------:R2:W-:Y:S04]  /*0490*/  STG.E.64 desc[UR6][R2.64+0x8], R4 ;  /* 0x0000080402007986 */ /* 0x0005e8000c101b06 */
[----:B------:R2:W-:Y:S04]  /*04a0*/  STG.E.64 desc[UR6][R2.64+0x10], R4 ;  /* 0x0000100402007986 */ /* 0x0005e8000c101b06 */
[----:B------:R2:W-:Y:S02]  /*04b0*/  STG.E.64 desc[UR6][R2.64+0x18], R4 ;  /* 0x0000180402007986 */ /* 0x0005e4000c101b06 */
.L_x_9:
[----:B------:R-:W-:Y:S05]  /*04c0*/  @!P1 EXIT ;  /* 0x000000000000994d */ /* 0x000fea0003800000 */
[----:B012---:R-:W0:Y:S01]  /*04d0*/  LDC.64 R2, c[0x0][0x380] ;  /* 0x0000e000ff027b82 */ /* 0x007e220000000a00 */
[----:B------:R-:W-:Y:S01]  /*04e0*/  IADD3 R0, PT, PT, -R0, RZ, RZ ;  /* 0x000000ff00007210 */ /* 0x000fe20007ffe1ff */
[----:B------:R-:W-:Y:S02]  /*04f0*/  IMAD.MOV.U32 R4, RZ, RZ, 0x5 ;  /* 0x00000005ff047424 */ /* 0x000fe400078e00ff */
[----:B------:R-:W-:Y:S02]  /*0500*/  IMAD.MOV.U32 R5, RZ, RZ, 0x0 ;  /* 0x00000000ff057424 */ /* 0x000fe400078e00ff */
[----:B0-----:R-:W-:-:S07]  /*0510*/  IMAD.WIDE.U32 R2, R7, 0x8, R2 ;  /* 0x0000000807027825 */ /* 0x001fce00078e0002 */
.L_x_10:
[----:B------:R-:W-:Y:S01]  /*0520*/  IADD3 R0, PT, PT, R0, 0x1, RZ ;  /* 0x0000000100007810 */ /* 0x000fe20007ffe0ff */
[----:B------:R0:W-:Y:S03]  /*0530*/  STG.E.64 desc[UR6][R2.64], R4 ;  /* 0x0000000402007986 */ /* 0x0001e6000c101b06 */
[----:B------:R-:W-:Y:S02]  /*0540*/  ISETP.NE.AND P0, PT, R0, RZ, PT ;  /* 0x000000ff0000720c */ /* 0x000fe40003f05270 */
[----:B0-----:R-:W-:-:S05]  /*0550*/  IADD3 R2, P1, PT, R2, 0x8, RZ ;  /* 0x0000000802027810 */ /* 0x001fca0007f3e0ff */
[----:B------:R-:W-:-:S06]  /*0560*/  IMAD.X R3, RZ, RZ, R3, P1 ;  /* 0x000000ffff037224 */ /* 0x000fcc00008e0603 */
[----:B------:R-:W-:Y:S05]  /*0570*/  @P0 BRA `(.L_x_10) ;  /* 0xfffffffc00e80947 */ /* 0x000fea000383ffff */
[----:B------:R-:W-:Y:S05]  /*0580*/  EXIT ;  /* 0x000000000000794d */ /* 0x000fea0003800000 */
.L_x_11:
        /* <DEDUP_REMOVED lines=15> */
.L_x_16:


//--------------------- .text._Z10nullKernelPi    --------------------------
	.section	.text._Z10nullKernelPi,"ax",@progbits
	.align	128
        .global         _Z10nullKernelPi
        .type           _Z10nullKernelPi,@function
        .size           _Z10nullKernelPi,(.L_x_17 - _Z10nullKernelPi)
        .other          _Z10nullKernelPi,@"STO_CUDA_ENTRY STV_DEFAULT"
_Z10nullKernelPi:
.text._Z10nullKernelPi:
[----:B------:R-:W-:Y:S01]  /*0000*/  LDC R1, c[0x0][0x37c] ;  /* 0x0000df00ff017b82 */ /* 0x000fe20000000800 */
[----:B------:R-:W-:Y:S05]  /*0010*/  EXIT ;  /* 0x000000000000794d */ /* 0x000fea0003800000 */
.L_x_12:
        /* <DEDUP_REMOVED lines=14> */
.L_x_17:


//--------------------- .text._Z11writeKernelPm   --------------------------
	.section	.text._Z11writeKernelPm,"ax",@progbits
	.align	128
        .global         _Z11writeKernelPm
        .type           _Z11writeKernelPm,@function
        .size           _Z11writeKernelPm,(.L_x_18 - _Z11writeKernelPm)
        .other          _Z11writeKernelPm,@"STO_CUDA_ENTRY STV_DEFAULT"
_Z11writeKernelPm:
.text._Z11writeKernelPm:
[----:B------:R-:W-:Y:S01]  /*0000*/  LDC R1, c[0x0][0x37c] ;  /* 0x0000df00ff017b82 */ /* 0x000fe20000000800 */
[----:B------:R-:W0:Y:S07]  /*0010*/  S2R R7, SR_TID.X ;  /* 0x0000000000077919 */ /* 0x000e2e0000002100 */
[----:B------:R-:W0:Y:S01]  /*0020*/  S2UR UR6, SR_CTAID.X ;  /* 0x00000000000679c3 */ /* 0x000e220000002500 */
[----:B------:R-:W1:Y:S01]  /*0030*/  LDCU.64 UR4, c[0x0][0x358] ;  /* 0x00006b00ff0477ac */ /* 0x000e620008000a00 */
[----:B------:R-:W-:Y:S01]  /*0040*/  HFMA2 R4, -RZ, RZ, 0, 2.98023223876953125e-07 ;  /* 0x00000005ff047431 */ /* 0x000fe200000001ff */
[----:B------:R-:W-:-:S05]  /*0050*/  MOV R5, 0x0 ;  /* 0x0000000000057802 */ /* 0x000fca0000000f00 */
[----:B------:R-:W0:Y:S08]  /*0060*/  LDC R0, c[0x0][0x360] ;  /* 0x0000d800ff007b82 */ /* 0x000e300000000800 */
[----:B------:R-:W2:Y:S01]  /*0070*/  LDC.64 R2, c[0x0][0x380] ;  /* 0x0000e000ff027b82 */ /* 0x000ea20000000a00 */
[----:B0-----:R-:W-:-:S04]  /*0080*/  IMAD R7, R0, UR6, R7 ;  /* 0x0000000600077c24 */ /* 0x001fc8000f8e0207 */
[----:B--2---:R-:W-:-:S05]  /*0090*/  IMAD.WIDE R2, R7, 0x8, R2 ;  /* 0x0000000807027825 */ /* 0x004fca00078e0202 */
[----:B-1----:R-:W-:Y:S01]  /*00a0*/  STG.E.64 desc[UR4][R2.64], R4 ;  /* 0x0000000402007986 */ /* 0x002fe2000c101b04 */
[----:B------:R-:W-:Y:S05]  /*00b0*/  EXIT ;  /* 0x000000000000794d */ /* 0x000fea0003800000 */
.L_x_13:
        /* <DEDUP_REMOVED lines=12> */
.L_x_18:


//--------------------- .text._Z10readKernelPmS_  --------------------------
	.section	.text._Z10readKernelPmS_,"ax",@progbits
	.align	128
        .global         _Z10readKernelPmS_
        .type           _Z10readKernelPmS_,@function
        .size           _Z10readKernelPmS_,(.L_x_19 - _Z10readKernelPmS_)
        .other          _Z10readKernelPmS_,@"STO_CUDA_ENTRY STV_DEFAULT"
_Z10readKernelPmS_:
.text._Z10readKernelPmS_:
[----:B------:R-:W-:Y:S01]  /*0000*/  LDC R1, c[0x0][0x37c] ;  /* 0x0000df00ff017b82 */ /* 0x000fe20000000800 */
[----:B------:R-:W0:Y:S07]  /*0010*/  S2R R5, SR_TID.X ;  /* 0x0000000000057919 */ /* 0x000e2e0000002100 */
[----:B------:R-:W0:Y:S01]  /*0020*/  S2UR UR6, SR_CTAID.X ;  /* 0x00000000000679c3 */ /* 0x000e220000002500 */
[----:B------:R-:W1:Y:S07]  /*0030*/  LDCU.64 UR4, c[0x0][0x358] ;  /* 0x00006b00ff0477ac */ /* 0x000e6e0008000a00 */
[----:B------:R-:W0:Y:S08]  /*0040*/  LDC R0, c[0x0][0x360] ;  /* 0x0000d800ff007b82 */ /* 0x000e300000000800 */
[----:B------:R-:W2:Y:S01]  /*0050*/  LDC.64 R2, c[0x0][0x388] ;  /* 0x0000e200ff027b82 */ /* 0x000ea20000000a00 */
[----:B0-----:R-:W-:-:S04]  /*0060*/  IMAD R5, R0, UR6, R5 ;  /* 0x0000000600057c24 */ /* 0x001fc8000f8e0205 */
[----:B--2---:R-:W-:-:S06]  /*0070*/  IMAD.WIDE R2, R5, 0x8, R2 ;  /* 0x0000000805027825 */ /* 0x004fcc00078e0202 */
[----:B-1----:R-:W2:Y:S02]  /*0080*/  LDG.E.64 R2, desc[UR4][R2.64] ;  /* 0x0000000402027981 */ /* 0x002ea4000c1e1b00 */
[----:B--2---:R-:W-:-:S04]  /*0090*/  ISETP.NE.U32.AND P0, PT, R2, RZ, PT ;  /* 0x000000ff0200720c */ /* 0x004fc80003f05070 */
[----:B------:R-:W-:-:S13]  /*00a0*/  ISETP.NE.AND.EX P0, PT, R3, RZ, PT, P0 ;  /* 0x000000ff0300720c */ /* 0x000fda0003f05300 */
[----:B------:R-:W-:Y:S05]  /*00b0*/  @P0 EXIT ;  /* 0x000000000000094d */ /* 0x000fea0003800000 */
[----:B------:R-:W-:Y:S06]  /*00c0*/  BAR.SYNC.DEFER_BLOCKING 0x0 ;  /* 0x0000000000007b1d */ /* 0x000fec0000010000 */
[----:B------:R-:W-:Y:S05]  /*00d0*/  EXIT ;  /* 0x000000000000794d */ /* 0x000fea0003800000 */
.L_x_14:
        /* <DEDUP_REMOVED lines=10> */
.L_x_19:


//--------------------- .nv.global.init           --------------------------
	.section	.nv.global.init,"aw",@progbits
.nv.global.init:
	.type		$str$1,@object
	.size		$str$1,($str - $str$1)
$str$1:
        /*0000*/ 	.byte	0x76, 0x65, 0x72, 0x69, 0x66, 0x69, 0x65, 0x64, 0x20, 0x53, 0x55, 0x43, 0x43, 0x45, 0x53, 0x53
        /*0010*/ 	.byte	0x0a, 0x00
	.type		$str,@object
	.size		$str,(.L_0 - $str)
$str:
        /*0012*/ 	.byte	0x65, 0x72, 0x72, 0x6f, 0x72, 0x20, 0x69, 0x6e, 0x20, 0x76, 0x65, 0x72, 0x69, 0x66, 0x69, 0x63
        /*0022*/ 	.byte	0x61, 0x74, 0x69, 0x6f, 0x6e, 0x0a, 0x00
.L_0:


//--------------------- .nv.shared.reserved.0     --------------------------
	.section	.nv.shared.reserved.0,"aw",@nobits
	.weak		__nv_reservedSMEM_offset_0_alias
	.size		__nv_reservedSMEM_offset_0_alias, 0, 64
	.other		__nv_reservedSMEM_offset_0_alias,@"STO_CUDA_RESERVED_SHARED STV_DEFAULT"
__nv_reservedSMEM_offset_0_alias:
	.zero		0
	.zero		64


//--------------------- .nv.constant0._Z17verifyCudaMallocdPmi --------------------------
	.section	.nv.constant0._Z17verifyCudaMallocdPmi,"a",@progbits
	.sectionflags	@""
	.align	4
.nv.constant0._Z17verifyCudaMallocdPmi:
	.zero		908


//--------------------- .nv.constant0._Z15initCudaMallocdPmi --------------------------
	.section	.nv.constant0._Z15initCudaMallocdPmi,"a",@progbits
	.sectionflags	@""
	.align	4
.nv.constant0._Z15initCudaMallocdPmi:
	.zero		908


//--------------------- .nv.constant0._Z10nullKernelPi --------------------------
	.section	.nv.constant0._Z10nullKernelPi,"a",@progbits
	.sectionflags	@""
	.align	4
.nv.constant0._Z10nullKernelPi:
	.zero		904


//--------------------- .nv.constant0._Z11writeKernelPm --------------------------
	.section	.nv.constant0._Z11writeKernelPm,"a",@progbits
	.sectionflags	@""
	.align	4
.nv.constant0._Z11writeKernelPm:
	.zero		904


//--------------------- .nv.constant0._Z10readKernelPmS_ --------------------------
	.section	.nv.constant0._Z10readKernelPmS_,"a",@progbits
	.sectionflags	@""
	.align	4
.nv.constant0._Z10readKernelPmS_:
	.zero		912


//--------------------- SYMBOLS --------------------------

	.type		.nv.reservedSmem.offset0,@object
	.size		.nv.reservedSmem.offset0,0x4
	.type		vprintf,@function
